//
// Generated by NVIDIA NVVM Compiler
//
// Compiler Build ID: CL-36424714
// Cuda compilation tools, release 13.0, V13.0.88
// Based on NVVM 20.0.0
//

.version 9.0
.target sm_100
.address_size 64

	// .globl	_Z12_init_levelsPiii

.visible .entry _Z12_init_levelsPiii(
	.param .u64 .ptr .align 1 _Z12_init_levelsPiii_param_0,
	.param .u32 _Z12_init_levelsPiii_param_1,
	.param .u32 _Z12_init_levelsPiii_param_2
)
{
	.reg .pred 	%p<7>;
	.reg .b32 	%r<9>;
	.reg .b64 	%rd<7>;

	ld.param.u64 	%rd2, [_Z12_init_levelsPiii_param_0];
	ld.param.u32 	%r2, [_Z12_init_levelsPiii_param_1];
	ld.param.u32 	%r3, [_Z12_init_levelsPiii_param_2];
	cvta.to.global.u64 	%rd1, %rd2;
	mov.u32 	%r4, %ctaid.x;
	mov.u32 	%r5, %ntid.x;
	mov.u32 	%r6, %tid.x;
	mad.lo.s32 	%r1, %r4, %r5, %r6;
	setp.ge.s32 	%p1, %r1, %r2;
	@%p1 bra 	$L__BB0_2;
	mul.wide.s32 	%rd3, %r1, 4;
	add.s64 	%rd4, %rd1, %rd3;
	mov.b32 	%r7, 1061109567;
	st.global.u32 	[%rd4], %r7;
$L__BB0_2:
	setp.lt.s32 	%p2, %r3, 0;
	setp.ge.s32 	%p3, %r3, %r2;
	or.pred  	%p4, %p2, %p3;
	setp.ne.s32 	%p5, %r1, %r3;
	or.pred  	%p6, %p5, %p4;
	@%p6 bra 	$L__BB0_4;
	mul.wide.u32 	%rd5, %r3, 4;
	add.s64 	%rd6, %rd1, %rd5;
	mov.b32 	%r8, 0;
	st.global.u32 	[%rd6], %r8;
$L__BB0_4:
	ret;

}
	// .globl	_Z15bfs_push_kernelPKiS0_S0_iPiS1_S1_i
.visible .entry _Z15bfs_push_kernelPKiS0_S0_iPiS1_S1_i(
	.param .u64 .ptr .align 1 _Z15bfs_push_kernelPKiS0_S0_iPiS1_S1_i_param_0,
	.param .u64 .ptr .align 1 _Z15bfs_push_kernelPKiS0_S0_iPiS1_S1_i_param_1,
	.param .u64 .ptr .align 1 _Z15bfs_push_kernelPKiS0_S0_iPiS1_S1_i_param_2,
	.param .u32 _Z15bfs_push_kernelPKiS0_S0_iPiS1_S1_i_param_3,
	.param .u64 .ptr .align 1 _Z15bfs_push_kernelPKiS0_S0_iPiS1_S1_i_param_4,
	.param .u64 .ptr .align 1 _Z15bfs_push_kernelPKiS0_S0_iPiS1_S1_i_param_5,
	.param .u64 .ptr .align 1 _Z15bfs_push_kernelPKiS0_S0_iPiS1_S1_i_param_6,
	.param .u32 _Z15bfs_push_kernelPKiS0_S0_iPiS1_S1_i_param_7
)
{


	ret;

}


// ===== COMPILED SASS (sm_100) =====

	.target	sm_100

	.elftype	@"ET_EXEC"


//--------------------- .note.nv.tkinfo           --------------------------
	.section	.note.nv.tkinfo,"",@"SHT_NOTE"
	.sectionflags	@"SHF_NOTE_NV_TKINFO"
	.tkinfo
        /*0018*/ 	.word	0x00000002
        /*0030*/ 	.string	""
        /*0030*/ 	.string	"ptxas"
        /*0030*/ 	.string	"Cuda compilation tools, release 13.0, V13.0.88"
        /*0030*/ 	.string	"Build cuda_13.0.r13.0/compiler.36424714_0"
        /*0030*/ 	.string	"-arch sm_100 -m 64 "



//--------------------- .note.nv.cuinfo           --------------------------
	.section	.note.nv.cuinfo,"",@"SHT_NOTE"
	.sectionflags	@"SHF_NOTE_NV_CUINFO"
        /*0018*/ 	.short	0x0002
        /*001a*/ 	.short	0x0064
        /*001c*/ 	.short	0x0082
	.zero		2


//--------------------- .nv.info                  --------------------------
	.section	.nv.info,"",@"SHT_CUDA_INFO"
	.align	4


	//----- nvinfo : EIATTR_REGCOUNT
	.align		4
        /*0000*/ 	.byte	0x04, 0x2f
        /*0002*/ 	.short	(.L_1 - .L_0)
	.align		4
.L_0:
        /*0004*/ 	.word	index@(_Z12_init_levelsPiii)
        /*0008*/ 	.word	0x00000008


	//----- nvinfo : EIATTR_FRAME_SIZE
	.align		4
.L_1:
        /*000c*/ 	.byte	0x04, 0x11
        /*000e*/ 	.short	(.L_3 - .L_2)
	.align		4
.L_2:
        /*0010*/ 	.word	index@(_Z12_init_levelsPiii)
        /*0014*/ 	.word	0x00000000


	//----- nvinfo : EIATTR_REGCOUNT
	.align		4
.L_3:
        /*0018*/ 	.byte	0x04, 0x2f
        /*001a*/ 	.short	(.L_5 - .L_4)
	.align		4
.L_4:
        /*001c*/ 	.word	index@(_Z15bfs_push_kernelPKiS0_S0_iPiS1_S1_i)
        /*0020*/ 	.word	0x00000004


	//----- nvinfo : EIATTR_FRAME_SIZE
	.align		4
.L_5:
        /*0024*/ 	.byte	0x04, 0x11
        /*0026*/ 	.short	(.L_7 - .L_6)
	.align		4
.L_6:
        /*0028*/ 	.word	index@(_Z15bfs_push_kernelPKiS0_S0_iPiS1_S1_i)
        /*002c*/ 	.word	0x00000000


	//----- nvinfo : EIATTR_MIN_STACK_SIZE
	.align		4
.L_7:
        /*0030*/ 	.byte	0x04, 0x12
        /*0032*/ 	.short	(.L_9 - .L_8)
	.align		4
.L_8:
        /*0034*/ 	.word	index@(_Z15bfs_push_kernelPKiS0_S0_iPiS1_S1_i)
        /*0038*/ 	.word	0x00000000


	//----- nvinfo : EIATTR_MIN_STACK_SIZE
	.align		4
.L_9:
        /*003c*/ 	.byte	0x04, 0x12
        /*003e*/ 	.short	(.L_11 - .L_10)
	.align		4
.L_10:
        /*0040*/ 	.word	index@(_Z12_init_levelsPiii)
        /*0044*/ 	.word	0x00000000
.L_11:


//--------------------- .nv.compat                --------------------------
	.section	.nv.compat,"",@"SHT_CUDA_COMPAT_INFO"
	.align	4
        /*0000*/ 	.byte	0x02, 0x09, 0x00, 0x00, 0x02, 0x02, 0x01, 0x00, 0x02, 0x05, 0x05, 0x00, 0x03, 0x07, 0x01, 0x01
        /*0010*/ 	.byte	0x02, 0x03, 0x00, 0x00, 0x02, 0x06, 0x01, 0x00, 0x04, 0x0b, 0x08, 0x00, 0x09, 0x00, 0x00, 0x00
        /*0020*/ 	.byte	0x00, 0x00, 0x00, 0x00


//--------------------- .nv.info._Z15bfs_push_kernelPKiS0_S0_iPiS1_S1_i --------------------------
	.section	.nv.info._Z15bfs_push_kernelPKiS0_S0_iPiS1_S1_i,"",@"SHT_CUDA_INFO"
	.sectionflags	@""
	.align	4


	//----- nvinfo : EIATTR_CUDA_API_VERSION
	.align		4
        /*0000*/ 	.byte	0x04, 0x37
        /*0002*/ 	.short	(.L_13 - .L_12)
.L_12:
        /*0004*/ 	.word	0x00000082


	//----- nvinfo : EIATTR_KPARAM_INFO
	.align		4
.L_13:
        /*0008*/ 	.byte	0x04, 0x17
        /*000a*/ 	.short	(.L_15 - .L_14)
.L_14:
        /*000c*/ 	.word	0x00000000
        /*0010*/ 	.short	0x0007
        /*0012*/ 	.short	0x0038
        /*0014*/ 	.byte	0x00, 0xf0, 0x11, 0x00


	//----- nvinfo : EIATTR_KPARAM_INFO
	.align		4
.L_15:
        /*0018*/ 	.byte	0x04, 0x17
        /*001a*/ 	.short	(.L_17 - .L_16)
.L_16:
        /*001c*/ 	.word	0x00000000
        /*0020*/ 	.short	0x0006
        /*0022*/ 	.short	0x0030
        /*0024*/ 	.byte	0x00, 0xf5, 0x21, 0x00


	//----- nvinfo : EIATTR_KPARAM_INFO
	.align		4
.L_17:
        /*0028*/ 	.byte	0x04, 0x17
        /*002a*/ 	.short	(.L_19 - .L_18)
.L_18:
        /*002c*/ 	.word	0x00000000
        /*0030*/ 	.short	0x0005
        /*0032*/ 	.short	0x0028
        /*0034*/ 	.byte	0x00, 0xf5, 0x21, 0x00


	//----- nvinfo : EIATTR_KPARAM_INFO
	.align		4
.L_19:
        /*0038*/ 	.byte	0x04, 0x17
        /*003a*/ 	.short	(.L_21 - .L_20)
.L_20:
        /*003c*/ 	.word	0x00000000
        /*0040*/ 	.short	0x0004
        /*0042*/ 	.short	0x0020
        /*0044*/ 	.byte	0x00, 0xf5, 0x21, 0x00


	//----- nvinfo : EIATTR_KPARAM_INFO
	.align		4
.L_21:
        /*0048*/ 	.byte	0x04, 0x17
        /*004a*/ 	.short	(.L_23 - .L_22)
.L_22:
        /*004c*/ 	.word	0x00000000
        /*0050*/ 	.short	0x0003
        /*0052*/ 	.short	0x0018
        /*0054*/ 	.byte	0x00, 0xf0, 0x11, 0x00


	//----- nvinfo : EIATTR_KPARAM_INFO
	.align		4
.L_23:
        /*0058*/ 	.byte	0x04, 0x17
        /*005a*/ 	.short	(.L_25 - .L_24)
.L_24:
        /*005c*/ 	.word	0x00000000
        /*0060*/ 	.short	0x0002
        /*0062*/ 	.short	0x0010
        /*0064*/ 	.byte	0x00, 0xf5, 0x21, 0x00


	//----- nvinfo : EIATTR_KPARAM_INFO
	.align		4
.L_25:
        /*0068*/ 	.byte	0x04, 0x17
        /*006a*/ 	.short	(.L_27 - .L_26)
.L_26:
        /*006c*/ 	.word	0x00000000
        /*0070*/ 	.short	0x0001
        /*0072*/ 	.short	0x0008
        /*0074*/ 	.byte	0x00, 0xf5, 0x21, 0x00


	//----- nvinfo : EIATTR_KPARAM_INFO
	.align		4
.L_27:
        /*0078*/ 	.byte	0x04, 0x17
        /*007a*/ 	.short	(.L_29 - .L_28)
.L_28:
        /*007c*/ 	.word	0x00000000
        /*0080*/ 	.short	0x0000
        /*0082*/ 	.short	0x0000
        /*0084*/ 	.byte	0x00, 0xf5, 0x21, 0x00


	//----- nvinfo : EIATTR_SPARSE_MMA_MASK
	.align		4
.L_29:
        /*0088*/ 	.byte	0x03, 0x50
        /*008a*/ 	.short	0x0000


	//----- nvinfo : EIATTR_MAXREG_COUNT
	.align		4
        /*008c*/ 	.byte	0x03, 0x1b
        /*008e*/ 	.short	0x00ff


	//----- nvinfo : EIATTR_MERCURY_ISA_VERSION
	.align		4
        /*0090*/ 	.byte	0x03, 0x5f
        /*0092*/ 	.short	0x0101


	//----- nvinfo : EIATTR_VRC_CTA_INIT_COUNT
	.align		4
        /*0094*/ 	.byte	0x02, 0x4a
	.zero		1
	.zero		1


	//----- nvinfo : EIATTR_EXIT_INSTR_OFFSETS
	.align		4
        /*0098*/ 	.byte	0x04, 0x1c
        /*009a*/ 	.short	(.L_31 - .L_30)


	//   ....[0]....
.L_30:
        /*009c*/ 	.word	0x00000010


	//----- nvinfo : EIATTR_CBANK_PARAM_SIZE
	.align		4
.L_31:
        /*00a0*/ 	.byte	0x03, 0x19
        /*00a2*/ 	.short	0x003c


	//----- nvinfo : EIATTR_PARAM_CBANK
	.align		4
        /*00a4*/ 	.byte	0x04, 0x0a
        /*00a6*/ 	.short	(.L_33 - .L_32)
	.align		4
.L_32:
        /*00a8*/ 	.word	index@(.nv.constant0._Z15bfs_push_kernelPKiS0_S0_iPiS1_S1_i)
        /*00ac*/ 	.short	0x0380
        /*00ae*/ 	.short	0x003c


	//----- nvinfo : EIATTR_SW_WAR
	.align		4
.L_33:
        /*00b0*/ 	.byte	0x04, 0x36
        /*00b2*/ 	.short	(.L_35 - .L_34)
.L_34:
        /*00b4*/ 	.word	0x00000008
.L_35:


//--------------------- .nv.info._Z12_init_levelsPiii --------------------------
	.section	.nv.info._Z12_init_levelsPiii,"",@"SHT_CUDA_INFO"
	.sectionflags	@""
	.align	4


	//----- nvinfo : EIATTR_CUDA_API_VERSION
	.align		4
        /*0000*/ 	.byte	0x04, 0x37
        /*0002*/ 	.short	(.L_37 - .L_36)
.L_36:
        /*0004*/ 	.word	0x00000082


	//----- nvinfo : EIATTR_KPARAM_INFO
	.align		4
.L_37:
        /*0008*/ 	.byte	0x04, 0x17
        /*000a*/ 	.short	(.L_39 - .L_38)
.L_38:
        /*000c*/ 	.word	0x00000000
        /*0010*/ 	.short	0x0002
        /*0012*/ 	.short	0x000c
        /*0014*/ 	.byte	0x00, 0xf0, 0x11, 0x00


	//----- nvinfo : EIATTR_KPARAM_INFO
	.align		4
.L_39:
        /*0018*/ 	.byte	0x04, 0x17
        /*001a*/ 	.short	(.L_41 - .L_40)
.L_40:
        /*001c*/ 	.word	0x00000000
        /*0020*/ 	.short	0x0001
        /*0022*/ 	.short	0x0008
        /*0024*/ 	.byte	0x00, 0xf0, 0x11, 0x00


	//----- nvinfo : EIATTR_KPARAM_INFO
	.align		4
.L_41:
        /*0028*/ 	.byte	0x04, 0x17
        /*002a*/ 	.short	(.L_43 - .L_42)
.L_42:
        /*002c*/ 	.word	0x00000000
        /*0030*/ 	.short	0x0000
        /*0032*/ 	.short	0x0000
        /*0034*/ 	.byte	0x00, 0xf5, 0x21, 0x00


	//----- nvinfo : EIATTR_SPARSE_MMA_MASK
	.align		4
.L_43:
        /*0038*/ 	.byte	0x03, 0x50
        /*003a*/ 	.short	0x0000


	//----- nvinfo : EIATTR_MAXREG_COUNT
	.align		4
        /*003c*/ 	.byte	0x03, 0x1b
        /*003e*/ 	.short	0x00ff


	//----- nvinfo : EIATTR_MERCURY_ISA_VERSION
	.align		4
        /*0040*/ 	.byte	0x03, 0x5f
        /*0042*/ 	.short	0x0101


	//----- nvinfo : EIATTR_VRC_CTA_INIT_COUNT
	.align		4
        /*0044*/ 	.byte	0x02, 0x4a
	.zero		1
	.zero		1


	//----- nvinfo : EIATTR_EXIT_INSTR_OFFSETS
	.align		4
        /*0048*/ 	.byte	0x04, 0x1c
        /*004a*/ 	.short	(.L_45 - .L_44)


	//   ....[0]....
.L_44:
        /*004c*/ 	.word	0x00000100


	//   ....[1]....
        /*0050*/ 	.word	0x00000140


	//----- nvinfo : EIATTR_CBANK_PARAM_SIZE
	.align		4
.L_45:
        /*0054*/ 	.byte	0x03, 0x19
        /*0056*/ 	.short	0x0010


	//----- nvinfo : EIATTR_PARAM_CBANK
	.align		4
        /*0058*/ 	.byte	0x04, 0x0a
        /*005a*/ 	.short	(.L_47 - .L_46)
	.align		4
.L_46:
        /*005c*/ 	.word	index@(.nv.constant0._Z12_init_levelsPiii)
        /*0060*/ 	.short	0x0380
        /*0062*/ 	.short	0x0010


	//----- nvinfo : EIATTR_SW_WAR
	.align		4
.L_47:
        /*0064*/ 	.byte	0x04, 0x36
        /*0066*/ 	.short	(.L_49 - .L_48)
.L_48:
        /*0068*/ 	.word	0x00000008
.L_49:


//--------------------- .nv.callgraph             --------------------------
	.section	.nv.callgraph,"",@"SHT_CUDA_CALLGRAPH"
	.align	4
	.sectionentsize	8
	.align		4
        /*0000*/ 	.word	0x00000000
	.align		4
        /*0004*/ 	.word	0xffffffff
	.align		4
        /*0008*/ 	.word	0x00000000
	.align		4
        /*000c*/ 	.word	0xfffffffe
	.align		4
        /*0010*/ 	.word	0x00000000
	.align		4
        /*0014*/ 	.word	0xfffffffd
	.align		4
        /*0018*/ 	.word	0x00000000
	.align		4
        /*001c*/ 	.word	0xfffffffc


//--------------------- .text._Z15bfs_push_kernelPKiS0_S0_iPiS1_S1_i --------------------------
	.section	.text._Z15bfs_push_kernelPKiS0_S0_iPiS1_S1_i,"ax",@progbits
	.align	128
        .global         _Z15bfs_push_kernelPKiS0_S0_iPiS1_S1_i
        .type           _Z15bfs_push_kernelPKiS0_S0_iPiS1_S1_i,@function
        .size           _Z15bfs_push_kernelPKiS0_S0_iPiS1_S1_i,(.L_x_2 - _Z15bfs_push_kernelPKiS0_S0_iPiS1_S1_i)
        .other          _Z15bfs_push_kernelPKiS0_S0_iPiS1_S1_i,@"STO_CUDA_ENTRY STV_DEFAULT"
_Z15bfs_push_kernelPKiS0_S0_iPiS1_S1_i:
.text._Z15bfs_push_kernelPKiS0_S0_iPiS1_S1_i:
[----:B------:R-:W-:Y:S01]  /*0000*/  LDC R1, c[0x0][0x37c] ;  /* 0x0000df00ff017b82 */ /* 0x000fe20000000800 */
[----:B------:R-:W-:Y:S05]  /*0010*/  EXIT ;  /* 0x000000000000794d */ /* 0x000fea0003800000 */
.L_x_0:
[----:B------:R-:W-:-:S00]  /*0020*/  BRA `(.L_x_0) ;  /* 0xfffffffc00fc7947 */ /* 0x000fc0000383ffff */
[----:B------:R-:W-:-:S00]  /*0030*/  NOP ;  /* 0x0000000000007918 */ /* 0x000fc00000000000 */
        /* <DEDUP_REMOVED lines=12> */
.L_x_2:


//--------------------- .text._Z12_init_levelsPiii --------------------------
	.section	.text._Z12_init_levelsPiii,"ax",@progbits
	.align	128
        .global         _Z12_init_levelsPiii
        .type           _Z12_init_levelsPiii,@function
        .size           _Z12_init_levelsPiii,(.L_x_3 - _Z12_init_levelsPiii)
        .other          _Z12_init_levelsPiii,@"STO_CUDA_ENTRY STV_DEFAULT"
_Z12_init_levelsPiii:
.text._Z12_init_levelsPiii:
[----:B------:R-:W-:Y:S01]  /*0000*/  LDC R1, c[0x0][0x37c] ;  /* 0x0000df00ff017b82 */ /* 0x000fe20000000800 */
[----:B------:R-:W0:Y:S07]  /*0010*/  S2R R0, SR_TID.X ;  /* 0x0000000000007919 */ /* 0x000e2e0000002100 */
[----:B------:R-:W0:Y:S01]  /*0020*/  S2UR UR4, SR_CTAID.X ;  /* 0x00000000000479c3 */ /* 0x000e220000002500 */
[----:B------:R-:W1:Y:S07]  /*0030*/  LDCU UR6, c[0x0][0x388] ;  /* 0x00007100ff0677ac */ /* 0x000e6e0008000800 */
[----:B------:R-:W0:Y:S02]  /*0040*/  LDC R5, c[0x0][0x360] ;  /* 0x0000d800ff057b82 */ /* 0x000e240000000800 */
[----:B0-----:R-:W-:Y:S01]  /*0050*/  IMAD R5, R5, UR4, R0 ;  /* 0x0000000405057c24 */ /* 0x001fe2000f8e0200 */
[----:B------:R-:W0:Y:S05]  /*0060*/  LDCU.64 UR4, c[0x0][0x358] ;  /* 0x00006b00ff0477ac */ /* 0x000e2a0008000a00 */
[----:B------:R-:W2:Y:S01]  /*0070*/  LDC R0, c[0x0][0x38c] ;  /* 0x0000e300ff007b82 */ /* 0x000ea20000000800 */
[----:B-1----:R-:W-:-:S13]  /*0080*/  ISETP.GE.AND P1, PT, R5, UR6, PT ;  /* 0x0000000605007c0c */ /* 0x002fda000bf26270 */
[----:B------:R-:W1:Y:S01]  /*0090*/  @!P1 LDC.64 R2, c[0x0][0x380] ;  /* 0x0000e000ff029b82 */ /* 0x000e620000000a00 */
[----:B--2---:R-:W-:-:S04]  /*00a0*/  ISETP.GE.AND P0, PT, R0, UR6, PT ;  /* 0x0000000600007c0c */ /* 0x004fc8000bf06270 */
[----:B------:R-:W-:-:S04]  /*00b0*/  ISETP.LT.OR P0, PT, R0, RZ, P0 ;  /* 0x000000ff0000720c */ /* 0x000fc80000701670 */
[C---:B------:R-:W-:Y:S01]  /*00c0*/  ISETP.NE.OR P0, PT, R5.reuse, R0, P0 ;  /* 0x000000000500720c */ /* 0x040fe20000705670 */
[----:B-1----:R-:W-:Y:S01]  /*00d0*/  @!P1 IMAD.WIDE R2, R5, 0x4, R2 ;  /* 0x0000000405029825 */ /* 0x002fe200078e0202 */
[----:B------:R-:W-:-:S05]  /*00e0*/  @!P1 MOV R5, 0x3f3f3f3f ;  /* 0x3f3f3f3f00059802 */ /* 0x000fca0000000f00 */
[----:B0-----:R0:W-:Y:S06]  /*00f0*/  @!P1 STG.E desc[UR4][R2.64], R5 ;  /* 0x0000000502009986 */ /* 0x0011ec000c101904 */
[----:B------:R-:W-:Y:S05]  /*0100*/  @P0 EXIT ;  /* 0x000000000000094d */ /* 0x000fea0003800000 */
[----:B0-----:R-:W0:Y:S02]  /*0110*/  LDC.64 R2, c[0x0][0x380] ;  /* 0x0000e000ff027b82 */ /* 0x001e240000000a00 */
[----:B0-----:R-:W-:-:S05]  /*0120*/  IMAD.WIDE.U32 R2, R0, 0x4, R2 ;  /* 0x0000000400027825 */ /* 0x001fca00078e0002 */
[----:B------:R-:W-:Y:S01]  /*0130*/  STG.E desc[UR4][R2.64], RZ ;  /* 0x000000ff02007986 */ /* 0x000fe2000c101904 */
[----:B------:R-:W-:Y:S05]  /*0140*/  EXIT ;  /* 0x000000000000794d */ /* 0x000fea0003800000 */
.L_x_1:
        /* <DEDUP_REMOVED lines=11> */
.L_x_3:


//--------------------- .nv.shared.reserved.0     --------------------------
	.section	.nv.shared.reserved.0,"aw",@nobits
	.weak		__nv_reservedSMEM_offset_0_alias
	.size		__nv_reservedSMEM_offset_0_alias, 0, 64
	.other		__nv_reservedSMEM_offset_0_alias,@"STO_CUDA_RESERVED_SHARED STV_DEFAULT"
__nv_reservedSMEM_offset_0_alias:
	.zero		0
	.zero		64


//--------------------- .nv.constant0._Z15bfs_push_kernelPKiS0_S0_iPiS1_S1_i --------------------------
	.section	.nv.constant0._Z15bfs_push_kernelPKiS0_S0_iPiS1_S1_i,"a",@progbits
	.sectionflags	@""
	.align	4
.nv.constant0._Z15bfs_push_kernelPKiS0_S0_iPiS1_S1_i:
	.zero		956


//--------------------- .nv.constant0._Z12_init_levelsPiii --------------------------
	.section	.nv.constant0._Z12_init_levelsPiii,"a",@progbits
	.sectionflags	@""
	.align	4
.nv.constant0._Z12_init_levelsPiii:
	.zero		912


//--------------------- SYMBOLS --------------------------

	.type		.nv.reservedSmem.offset0,@object
	.size		.nv.reservedSmem.offset0,0x4
